	.headerflags	@"EF_CUDA_TEXMODE_UNIFIED EF_CUDA_64BIT_ADDRESS EF_CUDA_ACCELERATORS EF_CUDA_SM90 EF_CUDA_VIRTUAL_SM(EF_CUDA_SM90)"
	.elftype	@"ET_EXEC"


//--------------------- .nv.info                  --------------------------
	.section	.nv.info,"",@"SHT_CUDA_INFO"
	.align	4


	//----- nvinfo : EIATTR_REGCOUNT
	.align		4
        /*0000*/ 	.byte	0x04, 0x2f
        /*0002*/ 	.short	(.L_1 - .L_0)
	.align		4
.L_0:
        /*0004*/ 	.word	index@(triton_per_fused__softmax_2)
        /*0008*/ 	.word	0x00000020


	//----- nvinfo : EIATTR_MIN_STACK_SIZE
	.align		4
.L_1:
        /*000c*/ 	.byte	0x04, 0x12
        /*000e*/ 	.short	(.L_3 - .L_2)
	.align		4
.L_2:
        /*0010*/ 	.word	index@(triton_per_fused__softmax_2)
        /*0014*/ 	.word	0x00000000


	//----- nvinfo : EIATTR_FRAME_SIZE
	.align		4
.L_3:
        /*0018*/ 	.byte	0x04, 0x11
        /*001a*/ 	.short	(.L_5 - .L_4)
	.align		4
.L_4:
        /*001c*/ 	.word	index@(triton_per_fused__softmax_2)
        /*0020*/ 	.word	0x00000000


	//----- nvinfo : EIATTR_MIN_STACK_SIZE
	.align		4
.L_5:
        /*0024*/ 	.byte	0x04, 0x12
        /*0026*/ 	.short	(.L_7 - .L_6)
	.align		4
.L_6:
        /*0028*/ 	.word	index@(triton_per_fused__softmax_2)
        /*002c*/ 	.word	0x00000000
.L_7:


//--------------------- .nv.info.triton_per_fused__softmax_2 --------------------------
	.section	.nv.info.triton_per_fused__softmax_2,"",@"SHT_CUDA_INFO"
	.sectionflags	@""
	.align	4


	//----- nvinfo : EIATTR_CUDA_API_VERSION
	.align		4
        /*0000*/ 	.byte	0x04, 0x37
        /*0002*/ 	.short	(.L_9 - .L_8)
.L_8:
        /*0004*/ 	.word	0x0000007c


	//----- nvinfo : EIATTR_KPARAM_INFO
	.align		4
.L_9:
        /*0008*/ 	.byte	0x04, 0x17
        /*000a*/ 	.short	(.L_11 - .L_10)
.L_10:
        /*000c*/ 	.word	0x00000000
        /*0010*/ 	.short	0x0004
        /*0012*/ 	.short	0x001c
        /*0014*/ 	.byte	0x00, 0xf0, 0x11, 0x00


	//----- nvinfo : EIATTR_KPARAM_INFO
	.align		4
.L_11:
        /*0018*/ 	.byte	0x04, 0x17
        /*001a*/ 	.short	(.L_13 - .L_12)
.L_12:
        /*001c*/ 	.word	0x00000000
        /*0020*/ 	.short	0x0003
        /*0022*/ 	.short	0x0018
        /*0024*/ 	.byte	0x00, 0xf0, 0x11, 0x00


	//----- nvinfo : EIATTR_KPARAM_INFO
	.align		4
.L_13:
        /*0028*/ 	.byte	0x04, 0x17
        /*002a*/ 	.short	(.L_15 - .L_14)
.L_14:
        /*002c*/ 	.word	0x00000000
        /*0030*/ 	.short	0x0002
        /*0032*/ 	.short	0x0010
        /*0034*/ 	.byte	0x00, 0xf4, 0x21, 0x00


	//----- nvinfo : EIATTR_KPARAM_INFO
	.align		4
.L_15:
        /*0038*/ 	.byte	0x04, 0x17
        /*003a*/ 	.short	(.L_17 - .L_16)
.L_16:
        /*003c*/ 	.word	0x00000000
        /*0040*/ 	.short	0x0001
        /*0042*/ 	.short	0x0008
        /*0044*/ 	.byte	0x00, 0xf4, 0x21, 0x00


	//----- nvinfo : EIATTR_KPARAM_INFO
	.align		4
.L_17:
        /*0048*/ 	.byte	0x04, 0x17
        /*004a*/ 	.short	(.L_19 - .L_18)
.L_18:
        /*004c*/ 	.word	0x00000000
        /*0050*/ 	.short	0x0000
        /*0052*/ 	.short	0x0000
        /*0054*/ 	.byte	0x00, 0xf4, 0x21, 0x00


	//----- nvinfo : EIATTR_SPARSE_MMA_MASK
	.align		4
.L_19:
        /*0058*/ 	.byte	0x03, 0x50
        /*005a*/ 	.short	0x0000


	//----- nvinfo : EIATTR_MAXREG_COUNT
	.align		4
        /*005c*/ 	.byte	0x03, 0x1b
        /*005e*/ 	.short	0x00ff


	//----- nvinfo : EIATTR_COOP_GROUP_MASK_REGIDS
	.align		4
        /*0060*/ 	.byte	0x04, 0x29
        /*0062*/ 	.short	(.L_21 - .L_20)


	//   ....[0]....
.L_20:
        /*0064*/ 	.word	0xffffffff


	//   ....[1]....
        /*0068*/ 	.word	0xffffffff


	//   ....[2]....
        /*006c*/ 	.word	0xffffffff


	//   ....[3]....
        /*0070*/ 	.word	0xffffffff


	//   ....[4]....
        /*0074*/ 	.word	0xffffffff


	//   ....[5]....
        /*0078*/ 	.word	0xffffffff


	//   ....[6]....
        /*007c*/ 	.word	0xffffffff


	//   ....[7]....
        /*0080*/ 	.word	0xffffffff


	//   ....[8]....
        /*0084*/ 	.word	0xffffffff


	//   ....[9]....
        /*0088*/ 	.word	0xffffffff


	//   ....[10]....
        /*008c*/ 	.word	0xffffffff


	//   ....[11]....
        /*0090*/ 	.word	0xffffffff


	//   ....[12]....
        /*0094*/ 	.word	0xffffffff


	//   ....[13]....
        /*0098*/ 	.word	0xffffffff


	//   ....[14]....
        /*009c*/ 	.word	0xffffffff


	//   ....[15]....
        /*00a0*/ 	.word	0xffffffff


	//   ....[16]....
        /*00a4*/ 	.word	0xffffffff


	//   ....[17]....
        /*00a8*/ 	.word	0xffffffff


	//   ....[18]....
        /*00ac*/ 	.word	0xffffffff


	//   ....[19]....
        /*00b0*/ 	.word	0xffffffff


	//   ....[20]....
        /*00b4*/ 	.word	0xffffffff


	//   ....[21]....
        /*00b8*/ 	.word	0xffffffff


	//   ....[22]....
        /*00bc*/ 	.word	0xffffffff


	//   ....[23]....
        /*00c0*/ 	.word	0xffffffff


	//   ....[24]....
        /*00c4*/ 	.word	0xffffffff


	//   ....[25]....
        /*00c8*/ 	.word	0xffffffff


	//   ....[26]....
        /*00cc*/ 	.word	0xffffffff


	//   ....[27]....
        /*00d0*/ 	.word	0xffffffff


	//   ....[28]....
        /*00d4*/ 	.word	0xffffffff


	//   ....[29]....
        /*00d8*/ 	.word	0xffffffff


	//   ....[30]....
        /*00dc*/ 	.word	0xffffffff


	//   ....[31]....
        /*00e0*/ 	.word	0xffffffff


	//----- nvinfo : EIATTR_COOP_GROUP_INSTR_OFFSETS
	.align		4
.L_21:
        /*00e4*/ 	.byte	0x04, 0x28
        /*00e6*/ 	.short	(.L_23 - .L_22)


	//   ....[0]....
.L_22:
        /*00e8*/ 	.word	0x000004b0


	//   ....[1]....
        /*00ec*/ 	.word	0x000004e0


	//   ....[2]....
        /*00f0*/ 	.word	0x00000520


	//   ....[3]....
        /*00f4*/ 	.word	0x000005a0


	//   ....[4]....
        /*00f8*/ 	.word	0x000005c0


	//   ....[5]....
        /*00fc*/ 	.word	0x000005f0


	//   ....[6]....
        /*0100*/ 	.word	0x00000620


	//   ....[7]....
        /*0104*/ 	.word	0x00000660


	//   ....[8]....
        /*0108*/ 	.word	0x000006c0


	//   ....[9]....
        /*010c*/ 	.word	0x000006f0


	//   ....[10]....
        /*0110*/ 	.word	0x00000720


	//   ....[11]....
        /*0114*/ 	.word	0x00000760


	//   ....[12]....
        /*0118*/ 	.word	0x000007c0


	//   ....[13]....
        /*011c*/ 	.word	0x000007f0


	//   ....[14]....
        /*0120*/ 	.word	0x00000820


	//   ....[15]....
        /*0124*/ 	.word	0x00000860


	//   ....[16]....
        /*0128*/ 	.word	0x00000aa0


	//   ....[17]....
        /*012c*/ 	.word	0x00000b00


	//   ....[18]....
        /*0130*/ 	.word	0x00000b20


	//   ....[19]....
        /*0134*/ 	.word	0x00000b60


	//   ....[20]....
        /*0138*/ 	.word	0x00000b70


	//   ....[21]....
        /*013c*/ 	.word	0x00000b90


	//   ....[22]....
        /*0140*/ 	.word	0x00000bb0


	//   ....[23]....
        /*0144*/ 	.word	0x00000be0


	//   ....[24]....
        /*0148*/ 	.word	0x00000bf0


	//   ....[25]....
        /*014c*/ 	.word	0x00000c10


	//   ....[26]....
        /*0150*/ 	.word	0x00000c30


	//   ....[27]....
        /*0154*/ 	.word	0x00000c60


	//   ....[28]....
        /*0158*/ 	.word	0x00000c70


	//   ....[29]....
        /*015c*/ 	.word	0x00000c90


	//   ....[30]....
        /*0160*/ 	.word	0x00000cb0


	//   ....[31]....
        /*0164*/ 	.word	0x00000cf0


	//----- nvinfo : EIATTR_EXIT_INSTR_OFFSETS
	.align		4
.L_23:
        /*0168*/ 	.byte	0x04, 0x1c
        /*016a*/ 	.short	(.L_25 - .L_24)


	//   ....[0]....
.L_24:
        /*016c*/ 	.word	0x000010a0


	//   ....[1]....
        /*0170*/ 	.word	0x000010c0


	//----- nvinfo : EIATTR_REQNTID
	.align		4
.L_25:
        /*0174*/ 	.byte	0x04, 0x10
        /*0176*/ 	.short	(.L_27 - .L_26)
.L_26:
        /*0178*/ 	.word	0x00000080
        /*017c*/ 	.word	0x00000001
        /*0180*/ 	.word	0x00000001


	//----- nvinfo : EIATTR_CBANK_PARAM_SIZE
	.align		4
.L_27:
        /*0184*/ 	.byte	0x03, 0x19
        /*0186*/ 	.short	0x0020


	//----- nvinfo : EIATTR_PARAM_CBANK
	.align		4
        /*0188*/ 	.byte	0x04, 0x0a
        /*018a*/ 	.short	(.L_29 - .L_28)
	.align		4
.L_28:
        /*018c*/ 	.word	index@(.nv.constant0.triton_per_fused__softmax_2)
        /*0190*/ 	.short	0x0210
        /*0192*/ 	.short	0x0020


	//----- nvinfo : EIATTR_SW_WAR
	.align		4
.L_29:
        /*0194*/ 	.byte	0x04, 0x36
        /*0196*/ 	.short	(.L_31 - .L_30)
.L_30:
        /*0198*/ 	.word	0x00000008
.L_31:


//--------------------- .nv.callgraph             --------------------------
	.section	.nv.callgraph,"",@"SHT_CUDA_CALLGRAPH"
	.align	4
	.sectionentsize	8
	.align		4
        /*0000*/ 	.word	0x00000000
	.align		4
        /*0004*/ 	.word	0xffffffff
	.align		4
        /*0008*/ 	.word	0x00000000
	.align		4
        /*000c*/ 	.word	0xfffffffe
	.align		4
        /*0010*/ 	.word	0x00000000
	.align		4
        /*0014*/ 	.word	0xfffffffd
	.align		4
        /*0018*/ 	.word	0x00000000
	.align		4
        /*001c*/ 	.word	0xfffffffc


//--------------------- .text.triton_per_fused__softmax_2 --------------------------
	.section	.text.triton_per_fused__softmax_2,"ax",@progbits
	.align	128
        .global         triton_per_fused__softmax_2
        .type           triton_per_fused__softmax_2,@function
        .size           triton_per_fused__softmax_2,(.L_x_1 - triton_per_fused__softmax_2)
        .other          triton_per_fused__softmax_2,@"STO_CUDA_ENTRY STV_DEFAULT"
triton_per_fused__softmax_2:
.text.triton_per_fused__softmax_2:
[----:B------:R-:W0:Y:S02]  /*0000*/  LDC R1, c[0x0][0x28] ;  /* 0x00000a00ff017b82 */ /* 0x000e240000000800 */
[----:B------:R-:W1:Y:S01]  /*0010*/  S2R R7, SR_TID.X ;  /* 0x0000000000077919 */ /* 0x000e620000002100 */
[----:B------:R-:W2:Y:S01]  /*0020*/  S2UR UR4, SR_CTAID.X ;  /* 0x00000000000479c3 */ /* 0x000ea20000002500 */
[----:B------:R-:W-:-:S07]  /*0030*/  IMAD.MOV.U32 R26, RZ, RZ, RZ ;  /* 0x000000ffff1a7224 */ /* 0x000fce00078e00ff */
[----:B------:R-:W3:Y:S08]  /*0040*/  LDC.64 R12, c[0x0][0x218] ;  /* 0x00008600ff0c7b82 */ /* 0x000ef00000000a00 */
[----:B------:R-:W4:Y:S01]  /*0050*/  LDC.64 R14, c[0x0][0x210] ;  /* 0x00008400ff0e7b82 */ /* 0x000f220000000a00 */
[----:B--2---:R-:W-:Y:S01]  /*0060*/  USHF.L.U32 UR4, UR4, 0x5, URZ ;  /* 0x0000000504047899 */ /* 0x004fe2000800063f */
[----:B-1----:R-:W-:-:S02]  /*0070*/  SHF.R.U32.HI R0, RZ, 0x4, R7 ;  /* 0x00000004ff007819 */ /* 0x002fc40000011607 */
[----:B------:R-:W-:Y:S02]  /*0080*/  LOP3.LUT R7, R7, 0xf, RZ, 0xc0, !PT ;  /* 0x0000000f07077812 */ /* 0x000fe400078ec0ff */
[----:B------:R-:W-:Y:S02]  /*0090*/  SGXT.U32 R0, R0, 0x3 ;  /* 0x000000030000781a */ /* 0x000fe40000000000 */
[----:B------:R-:W-:Y:S02]  /*00a0*/  ISETP.GE.U32.AND P0, PT, R7, 0x9, PT ;  /* 0x000000090700780c */ /* 0x000fe40003f06070 */
[----:B------:R-:W-:Y:S01]  /*00b0*/  LOP3.LUT R0, R0, UR4, RZ, 0xfc, !PT ;  /* 0x0000000400007c12 */ /* 0x000fe2000f8efcff */
[----:B------:R-:W-:-:S03]  /*00c0*/  ULDC.64 UR4, c[0x0][0x208] ;  /* 0x0000820000047ab9 */ /* 0x000fc60000000a00 */
[C---:B------:R-:W-:Y:S01]  /*00d0*/  LOP3.LUT R24, R0.reuse, 0x10, RZ, 0xfc, !PT ;  /* 0x0000001000187812 */ /* 0x040fe200078efcff */
[C---:B------:R-:W-:Y:S01]  /*00e0*/  IMAD.HI R2, R0.reuse, 0x38e38e39, RZ ;  /* 0x38e38e3900027827 */ /* 0x040fe200078e02ff */
[C---:B------:R-:W-:Y:S02]  /*00f0*/  LOP3.LUT R9, R0.reuse, 0x8, RZ, 0xfc, !PT ;  /* 0x0000000800097812 */ /* 0x040fe400078efcff */
[----:B------:R-:W-:Y:S01]  /*0100*/  ISETP.LT.AND P3, PT, R0, 0x240, !P0 ;  /* 0x000002400000780c */ /* 0x000fe20004761270 */
[C---:B------:R-:W-:Y:S01]  /*0110*/  IMAD.HI R5, R24.reuse, 0x38e38e39, RZ ;  /* 0x38e38e3918057827 */ /* 0x040fe200078e02ff */
[----:B------:R-:W-:Y:S02]  /*0120*/  SHF.R.U32.HI R11, RZ, 0x1f, R2 ;  /* 0x0000001fff0b7819 */ /* 0x000fe40000011602 */
[----:B------:R-:W-:Y:S01]  /*0130*/  ISETP.LT.AND P1, PT, R24, 0x240, !P0 ;  /* 0x000002401800780c */ /* 0x000fe20004721270 */
[----:B------:R-:W-:Y:S01]  /*0140*/  IMAD.HI R4, R9, 0x38e38e39, RZ ;  /* 0x38e38e3909047827 */ /* 0x000fe200078e02ff */
[----:B------:R-:W-:-:S02]  /*0150*/  LEA.HI.SX32 R3, R2, R11, 0x1f ;  /* 0x0000000b02037211 */ /* 0x000fc400078ffaff */
[----:B------:R-:W-:Y:S01]  /*0160*/  SHF.R.U32.HI R20, RZ, 0x1f, R5 ;  /* 0x0000001fff147819 */ /* 0x000fe20000011605 */
[--C-:B------:R-:W-:Y:S01]  /*0170*/  IMAD R27, R0, 0x9, R7.reuse ;  /* 0x00000009001b7824 */ /* 0x100fe200078e0207 */
[----:B------:R-:W-:Y:S01]  /*0180*/  SHF.R.U32.HI R21, RZ, 0x1f, R4 ;  /* 0x0000001fff157819 */ /* 0x000fe20000011604 */
[----:B------:R-:W-:Y:S01]  /*0190*/  IMAD R6, R3, -0x9, R0 ;  /* 0xfffffff703067824 */ /* 0x000fe200078e0200 */
[----:B------:R-:W-:Y:S02]  /*01a0*/  LEA.HI.SX32 R3, R5, R20, 0x1f ;  /* 0x0000001405037211 */ /* 0x000fe400078ffaff */
[----:B------:R-:W-:Y:S01]  /*01b0*/  LEA.HI.SX32 R8, R4, R21, 0x1f ;  /* 0x0000001504087211 */ /* 0x000fe200078ffaff */
[----:B------:R-:W-:Y:S01]  /*01c0*/  IMAD R29, R6, 0x9, R7 ;  /* 0x00000009061d7824 */ /* 0x000fe200078e0207 */
[----:B------:R-:W-:Y:S01]  /*01d0*/  ISETP.LT.AND P2, PT, R9, 0x240, !P0 ;  /* 0x000002400900780c */ /* 0x000fe20004741270 */
[----:B------:R-:W-:Y:S02]  /*01e0*/  IMAD R6, R3, -0x9, R24 ;  /* 0xfffffff703067824 */ /* 0x000fe400078e0218 */
[----:B------:R-:W-:-:S02]  /*01f0*/  IMAD R10, R8, -0x9, R9 ;  /* 0xfffffff7080a7824 */ /* 0x000fc400078e0209 */
[--C-:B------:R-:W-:Y:S01]  /*0200*/  IMAD R17, R6, 0x9, R7.reuse ;  /* 0x0000000906117824 */ /* 0x100fe200078e0207 */
[----:B------:R-:W-:Y:S01]  /*0210*/  LOP3.LUT R6, R0, 0x18, RZ, 0xfc, !PT ;  /* 0x0000001800067812 */ /* 0x000fe200078efcff */
[----:B------:R-:W-:Y:S02]  /*0220*/  IMAD R23, R10, 0x9, R7 ;  /* 0x000000090a177824 */ /* 0x000fe400078e0207 */
[----:B---3--:R-:W-:-:S04]  /*0230*/  IMAD.WIDE R28, R29, 0x4, R12 ;  /* 0x000000041d1c7825 */ /* 0x008fc800078e020c */
[----:B------:R-:W-:Y:S01]  /*0240*/  IMAD.HI R10, R6, 0x38e38e39, RZ ;  /* 0x38e38e39060a7827 */ /* 0x000fe200078e02ff */
[----:B------:R1:W2:Y:S03]  /*0250*/  @P3 LDG.E.EL R26, desc[UR4][R28.64] ;  /* 0x000000041c1a3981 */ /* 0x0002a6000c2e1900 */
[----:B------:R-:W-:Y:S02]  /*0260*/  IMAD.MOV.U32 R3, RZ, RZ, RZ ;  /* 0x000000ffff037224 */ /* 0x000fe400078e00ff */
[--C-:B------:R-:W-:Y:S01]  /*0270*/  IMAD.WIDE R16, R17, 0x4, R12.reuse ;  /* 0x0000000411107825 */ /* 0x100fe200078e020c */
[----:B------:R-:W-:Y:S01]  /*0280*/  IADD3 R19, R27, 0x48, RZ ;  /* 0x000000481b137810 */ /* 0x000fe20007ffe0ff */
[----:B------:R-:W-:Y:S02]  /*0290*/  HFMA2.MMA R25, -RZ, RZ, 0, 0 ;  /* 0x00000000ff197435 */ /* 0x000fe400000001ff */
[----:B------:R-:W-:Y:S01]  /*02a0*/  IMAD.WIDE R22, R23, 0x4, R12 ;  /* 0x0000000417167825 */ /* 0x000fe200078e020c */
[----:B-1----:R-:W-:Y:S01]  /*02b0*/  SHF.R.U32.HI R29, RZ, 0x1f, R10 ;  /* 0x0000001fff1d7819 */ /* 0x002fe2000001160a */
[----:B------:R1:W3:Y:S02]  /*02c0*/  @P1 LDG.E.EL R3, desc[UR4][R16.64] ;  /* 0x0000000410031981 */ /* 0x0002e4000c2e1900 */
[----:B----4-:R-:W-:-:S04]  /*02d0*/  IMAD.WIDE R18, R19, 0x4, R14 ;  /* 0x0000000413127825 */ /* 0x010fc800078e020e */
[----:B------:R-:W-:Y:S01]  /*02e0*/  IMAD.MOV.U32 R8, RZ, RZ, RZ ;  /* 0x000000ffff087224 */ /* 0x000fe200078e00ff */
[----:B------:R4:W5:Y:S01]  /*02f0*/  @P2 LDG.E R25, desc[UR4][R18.64] ;  /* 0x0000000412192981 */ /* 0x000962000c1e1900 */
[----:B-1----:R-:W-:-:S04]  /*0300*/  LEA.HI.SX32 R17, R10, R29, 0x1f ;  /* 0x0000001d0a117211 */ /* 0x002fc800078ffaff */
[----:B------:R1:W5:Y:S01]  /*0310*/  @P2 LDG.E.EL R8, desc[UR4][R22.64] ;  /* 0x0000000416082981 */ /* 0x000362000c2e1900 */
[----:B------:R-:W-:-:S04]  /*0320*/  IMAD R16, R17, -0x9, R6 ;  /* 0xfffffff711107824 */ /* 0x000fc800078e0206 */
[----:B------:R-:W-:Y:S01]  /*0330*/  IMAD R17, R16, 0x9, R7 ;  /* 0x0000000910117824 */ /* 0x000fe200078e0207 */
[----:B----4-:R-:W-:-:S03]  /*0340*/  CS2R R18, SRZ ;  /* 0x0000000000127805 */ /* 0x010fc6000001ff00 */
[----:B------:R-:W-:-:S04]  /*0350*/  IMAD.WIDE R12, R17, 0x4, R12 ;  /* 0x00000004110c7825 */ /* 0x000fc800078e020c */
[----:B------:R-:W-:-:S05]  /*0360*/  IMAD.WIDE R16, R27, 0x4, R14 ;  /* 0x000000041b107825 */ /* 0x000fca00078e020e */
[----:B------:R-:W4:Y:S01]  /*0370*/  @P3 LDG.E R18, desc[UR4][R16.64] ;  /* 0x0000000410123981 */ /* 0x000f22000c1e1900 */
[----:B-1----:R-:W-:Y:S01]  /*0380*/  VIADD R23, R27, 0x90 ;  /* 0x000000901b177836 */ /* 0x002fe20000000000 */
[----:B------:R-:W-:-:S03]  /*0390*/  MOV R28, RZ ;  /* 0x000000ff001c7202 */ /* 0x000fc60000000f00 */
[----:B------:R-:W-:Y:S01]  /*03a0*/  IMAD.WIDE R22, R23, 0x4, R14 ;  /* 0x0000000417167825 */ /* 0x000fe200078e020e */
[----:B------:R-:W-:-:S04]  /*03b0*/  ISETP.LT.AND P0, PT, R6, 0x240, !P0 ;  /* 0x000002400600780c */ /* 0x000fc80004701270 */
[----:B------:R1:W4:Y:S01]  /*03c0*/  @P1 LDG.E R28, desc[UR4][R22.64] ;  /* 0x00000004161c1981 */ /* 0x000322000c1e1900 */
[----:B------:R-:W-:-:S04]  /*03d0*/  VIADD R27, R27, 0xd8 ;  /* 0x000000d81b1b7836 */ /* 0x000fc80000000000 */
[----:B------:R-:W-:Y:S01]  /*03e0*/  IMAD.WIDE R14, R27, 0x4, R14 ;  /* 0x000000041b0e7825 */ /* 0x000fe200078e020e */
[----:B-1----:R-:W-:-:S04]  /*03f0*/  HFMA2.MMA R22, -RZ, RZ, 0, 0 ;  /* 0x00000000ff167435 */ /* 0x002fc800000001ff */
[----:B------:R-:W4:Y:S06]  /*0400*/  @P0 LDG.E R19, desc[UR4][R14.64] ;  /* 0x000000040e130981 */ /* 0x000f2c000c1e1900 */
[----:B------:R1:W4:Y:S01]  /*0410*/  @P0 LDG.E.EL R22, desc[UR4][R12.64] ;  /* 0x000000040c160981 */ /* 0x000322000c2e1900 */
[----:B--2---:R-:W-:Y:S02]  /*0420*/  SEL R23, R26, RZ, P3 ;  /* 0x000000ff1a177207 */ /* 0x004fe40001800000 */
[----:B---3--:R-:W-:Y:S02]  /*0430*/  SEL R3, R3, RZ, P1 ;  /* 0x000000ff03037207 */ /* 0x008fe40000800000 */
[----:B-----5:R-:W-:-:S02]  /*0440*/  SEL R25, R25, RZ, P2 ;  /* 0x000000ff19197207 */ /* 0x020fc40001000000 */
[----:B------:R-:W-:-:S05]  /*0450*/  SEL R8, R8, RZ, P2 ;  /* 0x000000ff08087207 */ /* 0x000fca0001000000 */
[----:B------:R-:W-:Y:S01]  /*0460*/  FADD R8, R25, R8 ;  /* 0x0000000819087221 */ /* 0x000fe20000000000 */
[----:B----4-:R-:W-:-:S05]  /*0470*/  SEL R18, R18, RZ, P3 ;  /* 0x000000ff12127207 */ /* 0x010fca0001800000 */
[----:B------:R-:W-:-:S05]  /*0480*/  FADD R18, R18, R23 ;  /* 0x0000001712127221 */ /* 0x000fca0000000000 */
[----:B------:R-:W-:Y:S02]  /*0490*/  FSEL R17, R18, -INF , P3 ;  /* 0xff80000012117808 */ /* 0x000fe40001800000 */
[----:B------:R-:W-:-:S03]  /*04a0*/  SEL R28, R28, RZ, P1 ;  /* 0x000000ff1c1c7207 */ /* 0x000fc60000800000 */
[----:B------:R-:W2:Y:S01]  /*04b0*/  SHFL.BFLY PT, R26, R17, 0x8, 0x1f ;  /* 0x0d001f00111a7f89 */ /* 0x000ea200000e0000 */
[----:B-1----:R-:W-:Y:S01]  /*04c0*/  FSEL R13, R8, -INF , P2 ;  /* 0xff800000080d7808 */ /* 0x002fe20001000000 */
[----:B------:R-:W-:-:S04]  /*04d0*/  FADD R12, R28, R3 ;  /* 0x000000031c0c7221 */ /* 0x000fc80000000000 */
[----:B------:R-:W1:Y:S01]  /*04e0*/  SHFL.BFLY PT, R16, R13, 0x8, 0x1f ;  /* 0x0d001f000d107f89 */ /* 0x000e6200000e0000 */
[----:B------:R-:W-:Y:S02]  /*04f0*/  FSEL R3, R12, -INF , P1 ;  /* 0xff8000000c037808 */ /* 0x000fe40000800000 */
[----:B------:R-:W-:Y:S02]  /*0500*/  SEL R14, R19, RZ, P0 ;  /* 0x000000ff130e7207 */ /* 0x000fe40000000000 */
[----:B------:R-:W-:Y:S01]  /*0510*/  FSETP.NAN.AND P6, PT, R17, R17, PT ;  /* 0x000000111100720b */ /* 0x000fe20003fc8000 */
[----:B------:R-:W3:Y:S01]  /*0520*/  SHFL.BFLY PT, R28, R3, 0x8, 0x1f ;  /* 0x0d001f00031c7f89 */ /* 0x000ee200000e0000 */
[----:B------:R-:W-:-:S05]  /*0530*/  SEL R15, R22, RZ, P0 ;  /* 0x000000ff160f7207 */ /* 0x000fca0000000000 */
[----:B------:R-:W-:Y:S01]  /*0540*/  FADD R15, R14, R15 ;  /* 0x0000000f0e0f7221 */ /* 0x000fe20000000000 */
[----:B------:R-:W-:Y:S02]  /*0550*/  FSETP.NAN.AND P4, PT, R13, R13, PT ;  /* 0x0000000d0d00720b */ /* 0x000fe40003f88000 */
[-C--:B--2---:R-:W-:Y:S02]  /*0560*/  FSETP.GT.AND P5, PT, R17, R26.reuse, PT ;  /* 0x0000001a1100720b */ /* 0x084fe40003fa4000 */
[----:B------:R-:W-:Y:S02]  /*0570*/  FSEL R14, R15, -INF , P0 ;  /* 0xff8000000f0e7808 */ /* 0x000fe40000000000 */
[----:B------:R-:W-:Y:S02]  /*0580*/  @!P6 FSEL R17, R17, R26, P5 ;  /* 0x0000001a1111e208 */ /* 0x000fe40002800000 */
[----:B------:R-:W-:Y:S01]  /*0590*/  FSETP.NAN.AND P5, PT, R3, R3, PT ;  /* 0x000000030300720b */ /* 0x000fe20003fa8000 */
[----:B------:R-:W2:Y:S01]  /*05a0*/  SHFL.BFLY PT, R19, R14, 0x8, 0x1f ;  /* 0x0d001f000e137f89 */ /* 0x000ea200000e0000 */
[----:B-1----:R-:W-:-:S03]  /*05b0*/  FSETP.GT.AND P6, PT, R13, R16, PT ;  /* 0x000000100d00720b */ /* 0x002fc60003fc4000 */
[----:B------:R-:W1:Y:S01]  /*05c0*/  SHFL.BFLY PT, R22, R17, 0x4, 0x1f ;  /* 0x0c801f0011167f89 */ /* 0x000e6200000e0000 */
[----:B------:R-:W-:Y:S02]  /*05d0*/  @!P4 FSEL R13, R13, R16, P6 ;  /* 0x000000100d0dc208 */ /* 0x000fe40003000000 */
[----:B---3--:R-:W-:-:S03]  /*05e0*/  FSETP.GT.AND P4, PT, R3, R28, PT ;  /* 0x0000001c0300720b */ /* 0x008fc60003f84000 */
[----:B------:R-:W3:Y:S02]  /*05f0*/  SHFL.BFLY PT, R26, R13, 0x4, 0x1f ;  /* 0x0c801f000d1a7f89 */ /* 0x000ee400000e0000 */
[----:B------:R-:W-:Y:S02]  /*0600*/  @!P5 FSEL R3, R3, R28, P4 ;  /* 0x0000001c0303d208 */ /* 0x000fe40002000000 */
[----:B------:R-:W-:-:S03]  /*0610*/  FSETP.NAN.AND P5, PT, R14, R14, PT ;  /* 0x0000000e0e00720b */ /* 0x000fc60003fa8000 */
[----:B------:R-:W4:Y:S01]  /*0620*/  SHFL.BFLY PT, R28, R3, 0x4, 0x1f ;  /* 0x0c801f00031c7f89 */ /* 0x000f2200000e0000 */
[----:B--2---:R-:W-:-:S09]  /*0630*/  FSETP.GT.AND P4, PT, R14, R19, PT ;  /* 0x000000130e00720b */ /* 0x004fd20003f84000 */
[----:B------:R-:W-:Y:S02]  /*0640*/  @!P5 FSEL R14, R14, R19, P4 ;  /* 0x000000130e0ed208 */ /* 0x000fe40002000000 */
[----:B-1----:R-:W-:-:S03]  /*0650*/  FSETP.GT.AND P5, PT, R17, R22, PT ;  /* 0x000000161100720b */ /* 0x002fc60003fa4000 */
[----:B------:R-:W1:Y:S01]  /*0660*/  SHFL.BFLY PT, R19, R14, 0x4, 0x1f ;  /* 0x0c801f000e137f89 */ /* 0x000e6200000e0000 */
[----:B------:R-:W-:Y:S02]  /*0670*/  FSETP.NAN.AND P6, PT, R17, R17, PT ;  /* 0x000000111100720b */ /* 0x000fe40003fc8000 */
[----:B---3--:R-:W-:-:S07]  /*0680*/  FSETP.GT.AND P4, PT, R13, R26, PT ;  /* 0x0000001a0d00720b */ /* 0x008fce0003f84000 */
[----:B------:R-:W-:Y:S02]  /*0690*/  @!P5 FSEL R17, R17, R22, P6 ;  /* 0x000000161111d208 */ /* 0x000fe40003000000 */
[----:B----4-:R-:W-:Y:S02]  /*06a0*/  FSETP.GT.AND P5, PT, R3, R28, PT ;  /* 0x0000001c0300720b */ /* 0x010fe40003fa4000 */
[C---:B------:R-:W-:Y:S01]  /*06b0*/  FSETP.NAN.AND P6, PT, R13.reuse, R13, PT ;  /* 0x0000000d0d00720b */ /* 0x040fe20003fc8000 */
[----:B------:R-:W2:Y:S03]  /*06c0*/  SHFL.BFLY PT, R16, R17, 0x2, 0x1f ;  /* 0x0c401f0011107f89 */ /* 0x000ea600000e0000 */
[----:B------:R-:W-:Y:S02]  /*06d0*/  @!P4 FSEL R13, R13, R26, P6 ;  /* 0x0000001a0d0dc208 */ /* 0x000fe40003000000 */
[----:B------:R-:W-:-:S03]  /*06e0*/  FSETP.NAN.AND P4, PT, R3, R3, PT ;  /* 0x000000030300720b */ /* 0x000fc60003f88000 */
[----:B------:R-:W3:Y:S02]  /*06f0*/  SHFL.BFLY PT, R22, R13, 0x2, 0x1f ;  /* 0x0c401f000d167f89 */ /* 0x000ee400000e0000 */
[----:B------:R-:W-:Y:S02]  /*0700*/  @!P5 FSEL R3, R3, R28, P4 ;  /* 0x0000001c0303d208 */ /* 0x000fe40002000000 */
[----:B-1----:R-:W-:-:S03]  /*0710*/  FSETP.GT.AND P4, PT, R14, R19, PT ;  /* 0x000000130e00720b */ /* 0x002fc60003f84000 */
[----:B------:R-:W1:Y:S01]  /*0720*/  SHFL.BFLY PT, R26, R3, 0x2, 0x1f ;  /* 0x0c401f00031a7f89 */ /* 0x000e6200000e0000 */
[----:B------:R-:W-:-:S09]  /*0730*/  FSETP.NAN.AND P5, PT, R14, R14, PT ;  /* 0x0000000e0e00720b */ /* 0x000fd20003fa8000 */
[----:B------:R-:W-:Y:S02]  /*0740*/  @!P4 FSEL R14, R14, R19, P5 ;  /* 0x000000130e0ec208 */ /* 0x000fe40002800000 */
[----:B--2---:R-:W-:-:S03]  /*0750*/  FSETP.GT.AND P5, PT, R17, R16, PT ;  /* 0x000000101100720b */ /* 0x004fc60003fa4000 */
[----:B------:R-:W2:Y:S01]  /*0760*/  SHFL.BFLY PT, R19, R14, 0x2, 0x1f ;  /* 0x0c401f000e137f89 */ /* 0x000ea200000e0000 */
[----:B------:R-:W-:Y:S02]  /*0770*/  FSETP.NAN.AND P6, PT, R17, R17, PT ;  /* 0x000000111100720b */ /* 0x000fe40003fc8000 */
[----:B---3--:R-:W-:-:S07]  /*0780*/  FSETP.GT.AND P4, PT, R13, R22, PT ;  /* 0x000000160d00720b */ /* 0x008fce0003f84000 */
[----:B------:R-:W-:Y:S02]  /*0790*/  @!P5 FSEL R17, R17, R16, P6 ;  /* 0x000000101111d208 */ /* 0x000fe40003000000 */
[----:B-1----:R-:W-:Y:S02]  /*07a0*/  FSETP.GT.AND P5, PT, R3, R26, PT ;  /* 0x0000001a0300720b */ /* 0x002fe40003fa4000 */
[C---:B------:R-:W-:Y:S01]  /*07b0*/  FSETP.NAN.AND P6, PT, R13.reuse, R13, PT ;  /* 0x0000000d0d00720b */ /* 0x040fe20003fc8000 */
[----:B------:R-:W1:Y:S03]  /*07c0*/  SHFL.BFLY PT, R16, R17, 0x1, 0x1f ;  /* 0x0c201f0011107f89 */ /* 0x000e6600000e0000 */
[----:B------:R-:W-:Y:S02]  /*07d0*/  @!P4 FSEL R13, R13, R22, P6 ;  /* 0x000000160d0dc208 */ /* 0x000fe40003000000 */
[----:B------:R-:W-:-:S03]  /*07e0*/  FSETP.NAN.AND P4, PT, R3, R3, PT ;  /* 0x000000030300720b */ /* 0x000fc60003f88000 */
[----:B------:R-:W3:Y:S02]  /*07f0*/  SHFL.BFLY PT, R22, R13, 0x1, 0x1f ;  /* 0x0c201f000d167f89 */ /* 0x000ee400000e0000 */
[----:B------:R-:W-:Y:S02]  /*0800*/  @!P5 FSEL R3, R3, R26, P4 ;  /* 0x0000001a0303d208 */ /* 0x000fe40002000000 */
[----:B--2---:R-:W-:-:S03]  /*0810*/  FSETP.GT.AND P4, PT, R14, R19, PT ;  /* 0x000000130e00720b */ /* 0x004fc60003f84000 */
[----:B------:R-:W2:Y:S01]  /*0820*/  SHFL.BFLY PT, R26, R3, 0x1, 0x1f ;  /* 0x0c201f00031a7f89 */ /* 0x000ea200000e0000 */
[----:B------:R-:W-:-:S09]  /*0830*/  FSETP.NAN.AND P5, PT, R14, R14, PT ;  /* 0x0000000e0e00720b */ /* 0x000fd20003fa8000 */
[----:B------:R-:W-:Y:S02]  /*0840*/  @!P4 FSEL R14, R14, R19, P5 ;  /* 0x000000130e0ec208 */ /* 0x000fe40002800000 */
[----:B-1----:R-:W-:-:S03]  /*0850*/  FSETP.GT.AND P5, PT, R17, R16, PT ;  /* 0x000000101100720b */ /* 0x002fc60003fa4000 */
[----:B------:R-:W1:Y:S01]  /*0860*/  SHFL.BFLY PT, R19, R14, 0x1, 0x1f ;  /* 0x0c201f000e137f89 */ /* 0x000e6200000e0000 */
[----:B------:R-:W-:Y:S02]  /*0870*/  FSETP.NAN.AND P6, PT, R17, R17, PT ;  /* 0x000000111100720b */ /* 0x000fe40003fc8000 */
[----:B---3--:R-:W-:-:S07]  /*0880*/  FSETP.GT.AND P4, PT, R13, R22, PT ;  /* 0x000000160d00720b */ /* 0x008fce0003f84000 */
[----:B------:R-:W-:Y:S02]  /*0890*/  @!P5 FSEL R17, R17, R16, P6 ;  /* 0x000000101111d208 */ /* 0x000fe40003000000 */
[----:B--2---:R-:W-:-:S03]  /*08a0*/  FSETP.GT.AND P5, PT, R3, R26, PT ;  /* 0x0000001a0300720b */ /* 0x004fc60003fa4000 */
[----:B------:R-:W-:Y:S01]  /*08b0*/  FADD R17, R18, -R17 ;  /* 0x8000001112117221 */ /* 0x000fe20000000000 */
[----:B------:R-:W-:-:S03]  /*08c0*/  FSETP.NAN.AND P6, PT, R13, R13, PT ;  /* 0x0000000d0d00720b */ /* 0x000fc60003fc8000 */
[----:B------:R-:W-:Y:S01]  /*08d0*/  FMUL R17, R17, 0.5 ;  /* 0x3f00000011117820 */ /* 0x000fe20000400000 */
[----:B------:R-:W-:Y:S02]  /*08e0*/  @!P4 FSEL R13, R13, R22, P6 ;  /* 0x000000160d0dc208 */ /* 0x000fe40003000000 */
[----:B------:R-:W-:Y:S01]  /*08f0*/  FSETP.NAN.AND P4, PT, R3, R3, PT ;  /* 0x000000030300720b */ /* 0x000fe20003f88000 */
[----:B------:R-:W-:-:S03]  /*0900*/  FMUL R17, R17, 1.4426950216293334961 ;  /* 0x3fb8aa3b11117820 */ /* 0x000fc60000400000 */
[----:B------:R-:W-:Y:S01]  /*0910*/  @!P5 FSEL R3, R3, R26, P4 ;  /* 0x0000001a0303d208 */ /* 0x000fe20002000000 */
[----:B------:R-:W-:Y:S01]  /*0920*/  FADD R8, R8, -R13 ;  /* 0x8000000d08087221 */ /* 0x000fe20000000000 */
[----:B-1----:R-:W-:Y:S02]  /*0930*/  FSETP.GT.AND P5, PT, R14, R19, PT ;  /* 0x000000130e00720b */ /* 0x002fe40003fa4000 */
[----:B------:R-:W-:Y:S01]  /*0940*/  FSETP.GEU.AND P4, PT, R17, -126, PT ;  /* 0xc2fc00001100780b */ /* 0x000fe20003f8e000 */
[----:B------:R-:W-:Y:S01]  /*0950*/  FMUL R8, R8, 0.5 ;  /* 0x3f00000008087820 */ /* 0x000fe20000400000 */
[----:B------:R-:W-:Y:S01]  /*0960*/  FSETP.NAN.AND P6, PT, R14, R14, PT ;  /* 0x0000000e0e00720b */ /* 0x000fe20003fc8000 */
[----:B------:R-:W-:Y:S02]  /*0970*/  FADD R3, R12, -R3 ;  /* 0x800000030c037221 */ /* 0x000fe40000000000 */
[----:B------:R-:W-:Y:S02]  /*0980*/  FMUL R16, R8, 1.4426950216293334961 ;  /* 0x3fb8aa3b08107820 */ /* 0x000fe40000400000 */
[----:B------:R-:W-:-:S04]  /*0990*/  FMUL R3, R3, 0.5 ;  /* 0x3f00000003037820 */ /* 0x000fc80000400000 */
[----:B------:R-:W-:Y:S02]  /*09a0*/  @!P5 FSEL R14, R14, R19, P6 ;  /* 0x000000130e0ed208 */ /* 0x000fe40003000000 */
[----:B------:R-:W-:Y:S01]  /*09b0*/  @!P4 FMUL R17, R17, 0.5 ;  /* 0x3f0000001111c820 */ /* 0x000fe20000400000 */
[----:B------:R-:W-:Y:S01]  /*09c0*/  FSETP.GEU.AND P6, PT, R16, -126, PT ;  /* 0xc2fc00001000780b */ /* 0x000fe20003fce000 */
[----:B------:R-:W-:Y:S02]  /*09d0*/  FMUL R3, R3, 1.4426950216293334961 ;  /* 0x3fb8aa3b03037820 */ /* 0x000fe40000400000 */
[----:B------:R-:W1:Y:S01]  /*09e0*/  MUFU.EX2 R8, R17 ;  /* 0x0000001100087308 */ /* 0x000e620000000800 */
[----:B------:R-:W-:Y:S02]  /*09f0*/  FADD R14, R15, -R14 ;  /* 0x8000000e0f0e7221 */ /* 0x000fe40000000000 */
[----:B------:R-:W-:Y:S02]  /*0a00*/  FSETP.GEU.AND P5, PT, R3, -126, PT ;  /* 0xc2fc00000300780b */ /* 0x000fe40003fae000 */
[----:B------:R-:W-:-:S05]  /*0a10*/  FMUL R14, R14, 0.5 ;  /* 0x3f0000000e0e7820 */ /* 0x000fca0000400000 */
[----:B------:R-:W-:Y:S01]  /*0a20*/  @!P6 FMUL R16, R16, 0.5 ;  /* 0x3f0000001010e820 */ /* 0x000fe20000400000 */
[----:B------:R-:W-:-:S03]  /*0a30*/  FMUL R15, R14, 1.4426950216293334961 ;  /* 0x3fb8aa3b0e0f7820 */ /* 0x000fc60000400000 */
[----:B------:R-:W2:Y:S01]  /*0a40*/  MUFU.EX2 R14, R16 ;  /* 0x00000010000e7308 */ /* 0x000ea20000000800 */
[----:B-1----:R-:W-:Y:S01]  /*0a50*/  @!P4 FMUL R8, R8, R8 ;  /* 0x000000080808c220 */ /* 0x002fe20000400000 */
[----:B------:R-:W-:Y:S01]  /*0a60*/  FSETP.GEU.AND P4, PT, R15, -126, PT ;  /* 0xc2fc00000f00780b */ /* 0x000fe20003f8e000 */
[----:B------:R-:W-:-:S03]  /*0a70*/  @!P5 FMUL R3, R3, 0.5 ;  /* 0x3f0000000303d820 */ /* 0x000fc60000400000 */
[----:B------:R-:W-:Y:S02]  /*0a80*/  FSEL R17, R8, RZ, P3 ;  /* 0x000000ff08117208 */ /* 0x000fe40001800000 */
[----:B------:R-:W1:Y:S03]  /*0a90*/  MUFU.EX2 R13, R3 ;  /* 0x00000003000d7308 */ /* 0x000e660000000800 */
[----:B------:R-:W3:Y:S01]  /*0aa0*/  SHFL.BFLY PT, R18, R17, 0x8, 0x1f ;  /* 0x0d001f0011127f89 */ /* 0x000ee200000e0000 */
[----:B--2---:R-:W-:-:S03]  /*0ab0*/  @!P6 FMUL R14, R14, R14 ;  /* 0x0000000e0e0ee220 */ /* 0x004fc60000400000 */
[----:B------:R-:W-:-:S04]  /*0ac0*/  @!P4 FMUL R15, R15, 0.5 ;  /* 0x3f0000000f0fc820 */ /* 0x000fc80000400000 */
[----:B------:R-:W2:Y:S01]  /*0ad0*/  MUFU.EX2 R12, R15 ;  /* 0x0000000f000c7308 */ /* 0x000ea20000000800 */
[----:B------:R-:W-:Y:S01]  /*0ae0*/  FSEL R19, R14, RZ, P2 ;  /* 0x000000ff0e137208 */ /* 0x000fe20001000000 */
[----:B-1----:R-:W-:-:S04]  /*0af0*/  @!P5 FMUL R13, R13, R13 ;  /* 0x0000000d0d0dd220 */ /* 0x002fc80000400000 */
[----:B------:R-:W1:Y:S01]  /*0b00*/  SHFL.BFLY PT, R22, R19, 0x8, 0x1f ;  /* 0x0d001f0013167f89 */ /* 0x000e6200000e0000 */
[----:B------:R-:W-:-:S05]  /*0b10*/  FSEL R25, R13, RZ, P1 ;  /* 0x000000ff0d197208 */ /* 0x000fca0000800000 */
[----:B------:R-:W4:Y:S01]  /*0b20*/  SHFL.BFLY PT, R16, R25, 0x8, 0x1f ;  /* 0x0d001f0019107f89 */ /* 0x000f2200000e0000 */
[----:B--2---:R-:W-:Y:S01]  /*0b30*/  @!P4 FMUL R12, R12, R12 ;  /* 0x0000000c0c0cc220 */ /* 0x004fe20000400000 */
[----:B---3--:R-:W-:-:S04]  /*0b40*/  FADD R26, R17, R18 ;  /* 0x00000012111a7221 */ /* 0x008fc80000000000 */
[----:B------:R-:W-:Y:S01]  /*0b50*/  FSEL R23, R12, RZ, P0 ;  /* 0x000000ff0c177208 */ /* 0x000fe20000000000 */
[----:B------:R-:W2:Y:S04]  /*0b60*/  SHFL.BFLY PT, R3, R26, 0x4, 0x1f ;  /* 0x0c801f001a037f89 */ /* 0x000ea800000e0000 */
[----:B------:R-:W3:Y:S01]  /*0b70*/  SHFL.BFLY PT, R18, R23, 0x8, 0x1f ;  /* 0x0d001f0017127f89 */ /* 0x000ee200000e0000 */
[----:B-1----:R-:W-:-:S05]  /*0b80*/  FADD R22, R19, R22 ;  /* 0x0000001613167221 */ /* 0x002fca0000000000 */
[----:B------:R-:W1:Y:S01]  /*0b90*/  SHFL.BFLY PT, R17, R22, 0x4, 0x1f ;  /* 0x0c801f0016117f89 */ /* 0x000e6200000e0000 */
[----:B----4-:R-:W-:-:S05]  /*0ba0*/  FADD R15, R25, R16 ;  /* 0x00000010190f7221 */ /* 0x010fca0000000000 */
[----:B------:R-:W4:Y:S01]  /*0bb0*/  SHFL.BFLY PT, R16, R15, 0x4, 0x1f ;  /* 0x0c801f000f107f89 */ /* 0x000f2200000e0000 */
[----:B--2---:R-:W-:Y:S01]  /*0bc0*/  FADD R3, R26, R3 ;  /* 0x000000031a037221 */ /* 0x004fe20000000000 */
[----:B---3--:R-:W-:-:S04]  /*0bd0*/  FADD R18, R23, R18 ;  /* 0x0000001217127221 */ /* 0x008fc80000000000 */
        /* <DEDUP_REMOVED lines=16> */
[C---:B------:R-:W-:Y:S01]  /*0ce0*/  FSETP.GT.AND P5, PT, |R19|.reuse, 8.50705917302346158658e+37, PT ;  /* 0x7e8000001300780b */ /* 0x040fe20003fa4200 */
[----:B------:R-:W2:Y:S01]  /*0cf0*/  SHFL.BFLY PT, R16, R15, 0x1, 0x1f ;  /* 0x0c201f000f107f89 */ /* 0x000ea200000e0000 */
[----:B------:R-:W-:Y:S01]  /*0d00*/  FSETP.GEU.AND P4, PT, |R19|, 1.175494350822287508e-38, PT ;  /* 0x008000001300780b */ /* 0x000fe20003f8e200 */
[----:B-1----:R-:W-:-:S05]  /*0d10*/  FADD R23, R26, R3 ;  /* 0x000000031a177221 */ /* 0x002fca0000000000 */
[----:B------:R-:W-:-:S05]  /*0d20*/  FSETP.GT.AND P6, PT, |R23|, 8.50705917302346158658e+37, PT ;  /* 0x7e8000001700780b */ /* 0x000fca0003fc4200 */
[----:B------:R-:W-:Y:S01]  /*0d30*/  @P5 FMUL R19, R19, 0.25 ;  /* 0x3e80000013135820 */ /* 0x000fe20000400000 */
[----:B------:R-:W-:Y:S01]  /*0d40*/  @P5 FMUL R8, R8, 0.25 ;  /* 0x3e80000008085820 */ /* 0x000fe20000400000 */
[----:B----4-:R-:W-:Y:S01]  /*0d50*/  FADD R18, R18, R25 ;  /* 0x0000001912127221 */ /* 0x010fe20000000000 */
[----:B------:R-:W-:Y:S01]  /*0d60*/  FSETP.GEU.AND P5, PT, |R23|, 1.175494350822287508e-38, PT ;  /* 0x008000001700780b */ /* 0x000fe20003fae200 */
[----:B------:R-:W-:Y:S01]  /*0d70*/  @!P4 FMUL R19, R19, 16777216 ;  /* 0x4b8000001313c820 */ /* 0x000fe20000400000 */
[----:B------:R-:W-:Y:S02]  /*0d80*/  @!P4 FMUL R8, R8, 16777216 ;  /* 0x4b8000000808c820 */ /* 0x000fe40000400000 */
[----:B------:R-:W-:Y:S01]  /*0d90*/  FSETP.GT.AND P4, PT, |R18|, 8.50705917302346158658e+37, PT ;  /* 0x7e8000001200780b */ /* 0x000fe20003f84200 */
[----:B------:R-:W-:Y:S01]  /*0da0*/  @P6 FMUL R23, R23, 0.25 ;  /* 0x3e80000017176820 */ /* 0x000fe20000400000 */
[----:B------:R-:W-:Y:S01]  /*0db0*/  @P6 FMUL R14, R14, 0.25 ;  /* 0x3e8000000e0e6820 */ /* 0x000fe20000400000 */
[----:B------:R-:W-:Y:S01]  /*0dc0*/  FSETP.GEU.AND P6, PT, |R18|, 1.175494350822287508e-38, PT ;  /* 0x008000001200780b */ /* 0x000fe20003fce200 */
[----:B--2---:R-:W-:-:S05]  /*0dd0*/  FADD R16, R15, R16 ;  /* 0x000000100f107221 */ /* 0x004fca0000000000 */
[----:B------:R-:W-:Y:S01]  /*0de0*/  @!P5 FMUL R23, R23, 16777216 ;  /* 0x4b8000001717d820 */ /* 0x000fe20000400000 */
[----:B------:R-:W-:Y:S01]  /*0df0*/  @!P5 FMUL R14, R14, 16777216 ;  /* 0x4b8000000e0ed820 */ /* 0x000fe20000400000 */
[----:B------:R-:W-:Y:S02]  /*0e00*/  LEA.HI.SX32 R17, R2, R11, 0x1b ;  /* 0x0000000b02117211 */ /* 0x000fe400078fdaff */
[----:B------:R-:W-:Y:S01]  /*0e10*/  FSETP.GT.AND P5, PT, |R16|, 8.50705917302346158658e+37, PT ;  /* 0x7e8000001000780b */ /* 0x000fe20003fa4200 */
[----:B------:R-:W1:Y:S01]  /*0e20*/  LDC.64 R2, c[0x0][0x220] ;  /* 0x00008800ff027b82 */ /* 0x000e620000000a00 */
[----:B------:R-:W-:Y:S01]  /*0e30*/  @P4 FMUL R18, R18, 0.25 ;  /* 0x3e80000012124820 */ /* 0x000fe20000400000 */
[----:B------:R-:W-:Y:S01]  /*0e40*/  @P4 FMUL R13, R13, 0.25 ;  /* 0x3e8000000d0d4820 */ /* 0x000fe20000400000 */
[----:B------:R-:W-:Y:S02]  /*0e50*/  FSETP.GEU.AND P4, PT, |R16|, 1.175494350822287508e-38, PT ;  /* 0x008000001000780b */ /* 0x000fe40003f8e200 */
[----:B------:R-:W-:Y:S01]  /*0e60*/  @!P6 FMUL R18, R18, 16777216 ;  /* 0x4b8000001212e820 */ /* 0x000fe20000400000 */
[----:B------:R-:W-:Y:S01]  /*0e70*/  LEA.HI.SX32 R4, R4, R21, 0x1b ;  /* 0x0000001504047211 */ /* 0x000fe200078fdaff */
[----:B------:R-:W-:Y:S01]  /*0e80*/  IMAD R0, R17, -0x90, R0 ;  /* 0xffffff7011007824 */ /* 0x000fe200078e0200 */
[----:B------:R2:W3:Y:S01]  /*0e90*/  MUFU.RCP R15, R19 ;  /* 0x00000013000f7308 */ /* 0x0004e20000001000 */
[----:B------:R-:W-:-:S02]  /*0ea0*/  LEA.HI.SX32 R5, R5, R20, 0x1b ;  /* 0x0000001405057211 */ /* 0x000fc400078fdaff */
[----:B------:R-:W-:Y:S01]  /*0eb0*/  LEA.HI.SX32 R29, R10, R29, 0x1b ;  /* 0x0000001d0a1d7211 */ /* 0x000fe200078fdaff */
[----:B------:R-:W-:Y:S01]  /*0ec0*/  @P5 FMUL R16, R16, 0.25 ;  /* 0x3e80000010105820 */ /* 0x000fe20000400000 */
[----:B------:R-:W-:-:S03]  /*0ed0*/  IMAD R10, R0, 0x9, R7 ;  /* 0x00000009000a7824 */ /* 0x000fc600078e0207 */
[----:B------:R-:W4:Y:S01]  /*0ee0*/  MUFU.RCP R11, R23 ;  /* 0x00000017000b7308 */ /* 0x000f220000001000 */
[----:B------:R-:W-:Y:S02]  /*0ef0*/  IMAD R0, R4, -0x90, R9 ;  /* 0xffffff7004007824 */ /* 0x000fe400078e0209 */
[----:B------:R-:W-:Y:S01]  /*0f00*/  @!P4 FMUL R16, R16, 16777216 ;  /* 0x4b8000001010c820 */ /* 0x000fe20000400000 */
[----:B------:R-:W-:-:S04]  /*0f10*/  IMAD R24, R5, -0x90, R24 ;  /* 0xffffff7005187824 */ /* 0x000fc800078e0218 */
[----:B------:R-:W5:Y:S01]  /*0f20*/  MUFU.RCP R18, R18 ;  /* 0x0000001200127308 */ /* 0x000f620000001000 */
[----:B------:R-:W-:Y:S02]  /*0f30*/  IMAD R6, R29, -0x90, R6 ;  /* 0xffffff701d067824 */ /* 0x000fe400078e0206 */
[--C-:B--2---:R-:W-:Y:S02]  /*0f40*/  IMAD R19, R0, 0x9, R7.reuse ;  /* 0x0000000900137824 */ /* 0x104fe400078e0207 */
[--C-:B------:R-:W-:Y:S02]  /*0f50*/  IMAD R24, R24, 0x9, R7.reuse ;  /* 0x0000000918187824 */ /* 0x100fe400078e0207 */
[----:B------:R-:W-:Y:S01]  /*0f60*/  IMAD R17, R17, 0x520, R10 ;  /* 0x0000052011117824 */ /* 0x000fe200078e020a */
[----:B------:R-:W2:Y:S01]  /*0f70*/  MUFU.RCP R9, R16 ;  /* 0x0000001000097308 */ /* 0x000ea20000001000 */
[----:B------:R-:W-:Y:S02]  /*0f80*/  IMAD R6, R6, 0x9, R7 ;  /* 0x0000000906067824 */ /* 0x000fe400078e0207 */
[----:B------:R-:W-:Y:S01]  /*0f90*/  @!P6 FMUL R13, R13, 16777216 ;  /* 0x4b8000000d0de820 */ /* 0x000fe20000400000 */
[----:B------:R-:W-:-:S02]  /*0fa0*/  IMAD R7, R4, 0x520, R19 ;  /* 0x0000052004077824 */ /* 0x000fc400078e0213 */
[----:B------:R-:W-:Y:S02]  /*0fb0*/  IMAD R19, R5, 0x520, R24 ;  /* 0x0000052005137824 */ /* 0x000fe400078e0218 */
[----:B---3--:R-:W-:Y:S01]  /*0fc0*/  FMUL R15, R15, R8 ;  /* 0x000000080f0f7220 */ /* 0x008fe20000400000 */
[----:B------:R-:W-:Y:S02]  /*0fd0*/  IMAD R29, R29, 0x520, R6 ;  /* 0x000005201d1d7824 */ /* 0x000fe400078e0206 */
[----:B----4-:R-:W-:Y:S01]  /*0fe0*/  FMUL R21, R11, R14 ;  /* 0x0000000e0b157220 */ /* 0x010fe20000400000 */
[----:B-1----:R-:W-:-:S04]  /*0ff0*/  IMAD.WIDE R4, R17, 0x4, R2 ;  /* 0x0000000411047825 */ /* 0x002fc800078e0202 */
[----:B------:R-:W-:Y:S01]  /*1000*/  @P5 FMUL R12, R12, 0.25 ;  /* 0x3e8000000c0c5820 */ /* 0x000fe20000400000 */
[----:B-----5:R-:W-:Y:S01]  /*1010*/  FMUL R13, R18, R13 ;  /* 0x0000000d120d7220 */ /* 0x020fe20000400000 */
[--C-:B------:R-:W-:Y:S01]  /*1020*/  IMAD.WIDE R6, R7, 0x4, R2.reuse ;  /* 0x0000000407067825 */ /* 0x100fe200078e0202 */
[----:B------:R1:W-:Y:S03]  /*1030*/  @P3 STG.E desc[UR4][R4.64], R15 ;  /* 0x0000000f04003986 */ /* 0x0003e6000c101904 */
[----:B------:R-:W-:-:S04]  /*1040*/  IMAD.WIDE R10, R19, 0x4, R2 ;  /* 0x00000004130a7825 */ /* 0x000fc800078e0202 */
[----:B------:R-:W-:Y:S01]  /*1050*/  @!P4 FMUL R12, R12, 16777216 ;  /* 0x4b8000000c0cc820 */ /* 0x000fe20000400000 */
[----:B------:R1:W-:Y:S04]  /*1060*/  @P2 STG.E desc[UR4][R6.64], R21 ;  /* 0x0000001506002986 */ /* 0x0003e8000c101904 */
[----:B------:R1:W-:Y:S01]  /*1070*/  @P1 STG.E desc[UR4][R10.64], R13 ;  /* 0x0000000d0a001986 */ /* 0x0003e2000c101904 */
[----:B--2---:R-:W-:Y:S01]  /*1080*/  FMUL R9, R9, R12 ;  /* 0x0000000c09097220 */ /* 0x004fe20000400000 */
[----:B------:R-:W-:Y:S01]  /*1090*/  IMAD.WIDE R2, R29, 0x4, R2 ;  /* 0x000000041d027825 */ /* 0x000fe200078e0202 */
[----:B------:R-:W-:Y:S06]  /*10a0*/  @!P0 EXIT ;  /* 0x000000000000894d */ /* 0x000fec0003800000 */
[----:B------:R-:W-:Y:S01]  /*10b0*/  STG.E desc[UR4][R2.64], R9 ;  /* 0x0000000902007986 */ /* 0x000fe2000c101904 */
[----:B------:R-:W-:Y:S05]  /*10c0*/  EXIT ;  /* 0x000000000000794d */ /* 0x000fea0003800000 */
.L_x_0:
[----:B------:R-:W-:-:S00]  /*10d0*/  BRA `(.L_x_0) ;  /* 0xfffffffc00fc7947 */ /* 0x000fc0000383ffff */
[----:B------:R-:W-:-:S00]  /*10e0*/  NOP ;  /* 0x0000000000007918 */ /* 0x000fc00000000000 */
        /* <DEDUP_REMOVED lines=9> */
.L_x_1:


//--------------------- .nv.constant0.triton_per_fused__softmax_2 --------------------------
	.section	.nv.constant0.triton_per_fused__softmax_2,"a",@progbits
	.sectionflags	@""
	.align	4
.nv.constant0.triton_per_fused__softmax_2:
	.zero		560
